//
// Generated by NVIDIA NVVM Compiler
//
// Compiler Build ID: CL-36424714
// Cuda compilation tools, release 13.0, V13.0.88
// Based on NVVM 20.0.0
//

.version 9.0
.target sm_100
.address_size 64

	// .globl	_Z13conv1D_kernelPfS_S_mm

.visible .entry _Z13conv1D_kernelPfS_S_mm(
	.param .u64 .ptr .align 1 _Z13conv1D_kernelPfS_S_mm_param_0,
	.param .u64 .ptr .align 1 _Z13conv1D_kernelPfS_S_mm_param_1,
	.param .u64 .ptr .align 1 _Z13conv1D_kernelPfS_S_mm_param_2,
	.param .u64 _Z13conv1D_kernelPfS_S_mm_param_3,
	.param .u64 _Z13conv1D_kernelPfS_S_mm_param_4
)
{
	.reg .pred 	%p<11>;
	.reg .b32 	%r<5>;
	.reg .b32 	%f<112>;
	.reg .b64 	%rd<62>;

	ld.param.u64 	%rd31, [_Z13conv1D_kernelPfS_S_mm_param_0];
	ld.param.u64 	%rd29, [_Z13conv1D_kernelPfS_S_mm_param_1];
	ld.param.u64 	%rd32, [_Z13conv1D_kernelPfS_S_mm_param_2];
	ld.param.u64 	%rd33, [_Z13conv1D_kernelPfS_S_mm_param_3];
	ld.param.u64 	%rd30, [_Z13conv1D_kernelPfS_S_mm_param_4];
	cvta.to.global.u64 	%rd1, %rd31;
	cvta.to.global.u64 	%rd2, %rd32;
	mov.u32 	%r1, %ntid.x;
	mov.u32 	%r2, %ctaid.x;
	mov.u32 	%r3, %tid.x;
	mad.lo.s32 	%r4, %r1, %r2, %r3;
	cvt.u64.u32 	%rd3, %r4;
	setp.le.u64 	%p1, %rd33, %rd3;
	@%p1 bra 	$L__BB0_15;
	setp.eq.s64 	%p2, %rd30, 0;
	mov.f32 	%f111, 0f00000000;
	@%p2 bra 	$L__BB0_14;
	and.b64  	%rd4, %rd30, 15;
	setp.lt.u64 	%p3, %rd30, 16;
	mov.f32 	%f111, 0f00000000;
	mov.b64 	%rd57, 0;
	@%p3 bra 	$L__BB0_5;
	and.b64  	%rd57, %rd30, -16;
	add.s64 	%rd54, %rd2, 32;
	shl.b64 	%rd35, %rd3, 2;
	add.s64 	%rd36, %rd35, %rd1;
	add.s64 	%rd53, %rd36, 32;
	mov.f32 	%f111, 0f00000000;
	mov.u64 	%rd55, %rd57;
$L__BB0_4:
	.pragma "nounroll";
	ld.global.f32 	%f18, [%rd54+-32];
	ld.global.f32 	%f19, [%rd53+-32];
	fma.rn.f32 	%f20, %f18, %f19, %f111;
	ld.global.f32 	%f21, [%rd54+-28];
	ld.global.f32 	%f22, [%rd53+-28];
	fma.rn.f32 	%f23, %f21, %f22, %f20;
	ld.global.f32 	%f24, [%rd54+-24];
	ld.global.f32 	%f25, [%rd53+-24];
	fma.rn.f32 	%f26, %f24, %f25, %f23;
	ld.global.f32 	%f27, [%rd54+-20];
	ld.global.f32 	%f28, [%rd53+-20];
	fma.rn.f32 	%f29, %f27, %f28, %f26;
	ld.global.f32 	%f30, [%rd54+-16];
	ld.global.f32 	%f31, [%rd53+-16];
	fma.rn.f32 	%f32, %f30, %f31, %f29;
	ld.global.f32 	%f33, [%rd54+-12];
	ld.global.f32 	%f34, [%rd53+-12];
	fma.rn.f32 	%f35, %f33, %f34, %f32;
	ld.global.f32 	%f36, [%rd54+-8];
	ld.global.f32 	%f37, [%rd53+-8];
	fma.rn.f32 	%f38, %f36, %f37, %f35;
	ld.global.f32 	%f39, [%rd54+-4];
	ld.global.f32 	%f40, [%rd53+-4];
	fma.rn.f32 	%f41, %f39, %f40, %f38;
	ld.global.f32 	%f42, [%rd54];
	ld.global.f32 	%f43, [%rd53];
	fma.rn.f32 	%f44, %f42, %f43, %f41;
	ld.global.f32 	%f45, [%rd54+4];
	ld.global.f32 	%f46, [%rd53+4];
	fma.rn.f32 	%f47, %f45, %f46, %f44;
	ld.global.f32 	%f48, [%rd54+8];
	ld.global.f32 	%f49, [%rd53+8];
	fma.rn.f32 	%f50, %f48, %f49, %f47;
	ld.global.f32 	%f51, [%rd54+12];
	ld.global.f32 	%f52, [%rd53+12];
	fma.rn.f32 	%f53, %f51, %f52, %f50;
	ld.global.f32 	%f54, [%rd54+16];
	ld.global.f32 	%f55, [%rd53+16];
	fma.rn.f32 	%f56, %f54, %f55, %f53;
	ld.global.f32 	%f57, [%rd54+20];
	ld.global.f32 	%f58, [%rd53+20];
	fma.rn.f32 	%f59, %f57, %f58, %f56;
	ld.global.f32 	%f60, [%rd54+24];
	ld.global.f32 	%f61, [%rd53+24];
	fma.rn.f32 	%f62, %f60, %f61, %f59;
	ld.global.f32 	%f63, [%rd54+28];
	ld.global.f32 	%f64, [%rd53+28];
	fma.rn.f32 	%f111, %f63, %f64, %f62;
	add.s64 	%rd55, %rd55, -16;
	add.s64 	%rd54, %rd54, 64;
	add.s64 	%rd53, %rd53, 64;
	setp.ne.s64 	%p4, %rd55, 0;
	@%p4 bra 	$L__BB0_4;
$L__BB0_5:
	setp.eq.s64 	%p5, %rd4, 0;
	@%p5 bra 	$L__BB0_14;
	and.b64  	%rd15, %rd30, 7;
	setp.lt.u64 	%p6, %rd4, 8;
	@%p6 bra 	$L__BB0_8;
	shl.b64 	%rd37, %rd57, 2;
	add.s64 	%rd38, %rd2, %rd37;
	ld.global.f32 	%f66, [%rd38];
	add.s64 	%rd39, %rd57, %rd3;
	shl.b64 	%rd40, %rd39, 2;
	add.s64 	%rd41, %rd1, %rd40;
	ld.global.f32 	%f67, [%rd41];
	fma.rn.f32 	%f68, %f66, %f67, %f111;
	ld.global.f32 	%f69, [%rd38+4];
	ld.global.f32 	%f70, [%rd41+4];
	fma.rn.f32 	%f71, %f69, %f70, %f68;
	ld.global.f32 	%f72, [%rd38+8];
	ld.global.f32 	%f73, [%rd41+8];
	fma.rn.f32 	%f74, %f72, %f73, %f71;
	ld.global.f32 	%f75, [%rd38+12];
	ld.global.f32 	%f76, [%rd41+12];
	fma.rn.f32 	%f77, %f75, %f76, %f74;
	ld.global.f32 	%f78, [%rd38+16];
	ld.global.f32 	%f79, [%rd41+16];
	fma.rn.f32 	%f80, %f78, %f79, %f77;
	ld.global.f32 	%f81, [%rd38+20];
	ld.global.f32 	%f82, [%rd41+20];
	fma.rn.f32 	%f83, %f81, %f82, %f80;
	ld.global.f32 	%f84, [%rd38+24];
	ld.global.f32 	%f85, [%rd41+24];
	fma.rn.f32 	%f86, %f84, %f85, %f83;
	ld.global.f32 	%f87, [%rd38+28];
	ld.global.f32 	%f88, [%rd41+28];
	fma.rn.f32 	%f111, %f87, %f88, %f86;
	add.s64 	%rd57, %rd57, 8;
$L__BB0_8:
	setp.eq.s64 	%p7, %rd15, 0;
	@%p7 bra 	$L__BB0_14;
	and.b64  	%rd59, %rd30, 3;
	setp.lt.u64 	%p8, %rd15, 4;
	@%p8 bra 	$L__BB0_11;
	shl.b64 	%rd42, %rd57, 2;
	add.s64 	%rd43, %rd2, %rd42;
	ld.global.f32 	%f90, [%rd43];
	add.s64 	%rd44, %rd57, %rd3;
	shl.b64 	%rd45, %rd44, 2;
	add.s64 	%rd46, %rd1, %rd45;
	ld.global.f32 	%f91, [%rd46];
	fma.rn.f32 	%f92, %f90, %f91, %f111;
	ld.global.f32 	%f93, [%rd43+4];
	ld.global.f32 	%f94, [%rd46+4];
	fma.rn.f32 	%f95, %f93, %f94, %f92;
	ld.global.f32 	%f96, [%rd43+8];
	ld.global.f32 	%f97, [%rd46+8];
	fma.rn.f32 	%f98, %f96, %f97, %f95;
	ld.global.f32 	%f99, [%rd43+12];
	ld.global.f32 	%f100, [%rd46+12];
	fma.rn.f32 	%f111, %f99, %f100, %f98;
	add.s64 	%rd57, %rd57, 4;
$L__BB0_11:
	setp.eq.s64 	%p9, %rd59, 0;
	@%p9 bra 	$L__BB0_14;
	add.s64 	%rd47, %rd57, %rd3;
	shl.b64 	%rd48, %rd47, 2;
	add.s64 	%rd61, %rd1, %rd48;
	shl.b64 	%rd49, %rd57, 2;
	add.s64 	%rd60, %rd2, %rd49;
$L__BB0_13:
	.pragma "nounroll";
	ld.global.f32 	%f101, [%rd60];
	ld.global.f32 	%f102, [%rd61];
	fma.rn.f32 	%f111, %f101, %f102, %f111;
	add.s64 	%rd61, %rd61, 4;
	add.s64 	%rd60, %rd60, 4;
	add.s64 	%rd59, %rd59, -1;
	setp.ne.s64 	%p10, %rd59, 0;
	@%p10 bra 	$L__BB0_13;
$L__BB0_14:
	cvta.to.global.u64 	%rd50, %rd29;
	shl.b64 	%rd51, %rd3, 2;
	add.s64 	%rd52, %rd50, %rd51;
	st.global.f32 	[%rd52], %f111;
$L__BB0_15:
	ret;

}


// ===== COMPILED SASS (sm_100) =====

	.target	sm_100

	.elftype	@"ET_EXEC"


//--------------------- .note.nv.tkinfo           --------------------------
	.section	.note.nv.tkinfo,"",@"SHT_NOTE"
	.sectionflags	@"SHF_NOTE_NV_TKINFO"
	.tkinfo
        /*0018*/ 	.word	0x00000002
        /*0030*/ 	.string	""
        /*0030*/ 	.string	"ptxas"
        /*0030*/ 	.string	"Cuda compilation tools, release 13.0, V13.0.88"
        /*0030*/ 	.string	"Build cuda_13.0.r13.0/compiler.36424714_0"
        /*0030*/ 	.string	"-arch sm_100 -m 64 "



//--------------------- .note.nv.cuinfo           --------------------------
	.section	.note.nv.cuinfo,"",@"SHT_NOTE"
	.sectionflags	@"SHF_NOTE_NV_CUINFO"
        /*0018*/ 	.short	0x0002
        /*001a*/ 	.short	0x0064
        /*001c*/ 	.short	0x0082
	.zero		2


//--------------------- .nv.info                  --------------------------
	.section	.nv.info,"",@"SHT_CUDA_INFO"
	.align	4


	//----- nvinfo : EIATTR_REGCOUNT
	.align		4
        /*0000*/ 	.byte	0x04, 0x2f
        /*0002*/ 	.short	(.L_1 - .L_0)
	.align		4
.L_0:
        /*0004*/ 	.word	index@(_Z13conv1D_kernelPfS_S_mm)
        /*0008*/ 	.word	0x0000001e


	//----- nvinfo : EIATTR_FRAME_SIZE
	.align		4
.L_1:
        /*000c*/ 	.byte	0x04, 0x11
        /*000e*/ 	.short	(.L_3 - .L_2)
	.align		4
.L_2:
        /*0010*/ 	.word	index@(_Z13conv1D_kernelPfS_S_mm)
        /*0014*/ 	.word	0x00000000


	//----- nvinfo : EIATTR_MIN_STACK_SIZE
	.align		4
.L_3:
        /*0018*/ 	.byte	0x04, 0x12
        /*001a*/ 	.short	(.L_5 - .L_4)
	.align		4
.L_4:
        /*001c*/ 	.word	index@(_Z13conv1D_kernelPfS_S_mm)
        /*0020*/ 	.word	0x00000000
.L_5:


//--------------------- .nv.compat                --------------------------
	.section	.nv.compat,"",@"SHT_CUDA_COMPAT_INFO"
	.align	4
        /*0000*/ 	.byte	0x02, 0x09, 0x00, 0x00, 0x02, 0x02, 0x01, 0x00, 0x02, 0x05, 0x05, 0x00, 0x03, 0x07, 0x01, 0x01
        /*0010*/ 	.byte	0x02, 0x03, 0x00, 0x00, 0x02, 0x06, 0x01, 0x00, 0x04, 0x0b, 0x08, 0x00, 0x09, 0x00, 0x00, 0x00
        /*0020*/ 	.byte	0x00, 0x00, 0x00, 0x00


//--------------------- .nv.info._Z13conv1D_kernelPfS_S_mm --------------------------
	.section	.nv.info._Z13conv1D_kernelPfS_S_mm,"",@"SHT_CUDA_INFO"
	.sectionflags	@""
	.align	4


	//----- nvinfo : EIATTR_CUDA_API_VERSION
	.align		4
        /*0000*/ 	.byte	0x04, 0x37
        /*0002*/ 	.short	(.L_7 - .L_6)
.L_6:
        /*0004*/ 	.word	0x00000082


	//----- nvinfo : EIATTR_KPARAM_INFO
	.align		4
.L_7:
        /*0008*/ 	.byte	0x04, 0x17
        /*000a*/ 	.short	(.L_9 - .L_8)
.L_8:
        /*000c*/ 	.word	0x00000000
        /*0010*/ 	.short	0x0004
        /*0012*/ 	.short	0x0020
        /*0014*/ 	.byte	0x00, 0xf0, 0x21, 0x00


	//----- nvinfo : EIATTR_KPARAM_INFO
	.align		4
.L_9:
        /*0018*/ 	.byte	0x04, 0x17
        /*001a*/ 	.short	(.L_11 - .L_10)
.L_10:
        /*001c*/ 	.word	0x00000000
        /*0020*/ 	.short	0x0003
        /*0022*/ 	.short	0x0018
        /*0024*/ 	.byte	0x00, 0xf0, 0x21, 0x00


	//----- nvinfo : EIATTR_KPARAM_INFO
	.align		4
.L_11:
        /*0028*/ 	.byte	0x04, 0x17
        /*002a*/ 	.short	(.L_13 - .L_12)
.L_12:
        /*002c*/ 	.word	0x00000000
        /*0030*/ 	.short	0x0002
        /*0032*/ 	.short	0x0010
        /*0034*/ 	.byte	0x00, 0xf5, 0x21, 0x00


	//----- nvinfo : EIATTR_KPARAM_INFO
	.align		4
.L_13:
        /*0038*/ 	.byte	0x04, 0x17
        /*003a*/ 	.short	(.L_15 - .L_14)
.L_14:
        /*003c*/ 	.word	0x00000000
        /*0040*/ 	.short	0x0001
        /*0042*/ 	.short	0x0008
        /*0044*/ 	.byte	0x00, 0xf5, 0x21, 0x00


	//----- nvinfo : EIATTR_KPARAM_INFO
	.align		4
.L_15:
        /*0048*/ 	.byte	0x04, 0x17
        /*004a*/ 	.short	(.L_17 - .L_16)
.L_16:
        /*004c*/ 	.word	0x00000000
        /*0050*/ 	.short	0x0000
        /*0052*/ 	.short	0x0000
        /*0054*/ 	.byte	0x00, 0xf5, 0x21, 0x00


	//----- nvinfo : EIATTR_SPARSE_MMA_MASK
	.align		4
.L_17:
        /*0058*/ 	.byte	0x03, 0x50
        /*005a*/ 	.short	0x0000


	//----- nvinfo : EIATTR_MAXREG_COUNT
	.align		4
        /*005c*/ 	.byte	0x03, 0x1b
        /*005e*/ 	.short	0x00ff


	//----- nvinfo : EIATTR_MERCURY_ISA_VERSION
	.align		4
        /*0060*/ 	.byte	0x03, 0x5f
        /*0062*/ 	.short	0x0101


	//----- nvinfo : EIATTR_VRC_CTA_INIT_COUNT
	.align		4
        /*0064*/ 	.byte	0x02, 0x4a
	.zero		1
	.zero		1


	//----- nvinfo : EIATTR_EXIT_INSTR_OFFSETS
	.align		4
        /*0068*/ 	.byte	0x04, 0x1c
        /*006a*/ 	.short	(.L_19 - .L_18)


	//   ....[0]....
.L_18:
        /*006c*/ 	.word	0x00000080


	//   ....[1]....
        /*0070*/ 	.word	0x00000c80


	//----- nvinfo : EIATTR_CBANK_PARAM_SIZE
	.align		4
.L_19:
        /*0074*/ 	.byte	0x03, 0x19
        /*0076*/ 	.short	0x0028


	//----- nvinfo : EIATTR_PARAM_CBANK
	.align		4
        /*0078*/ 	.byte	0x04, 0x0a
        /*007a*/ 	.short	(.L_21 - .L_20)
	.align		4
.L_20:
        /*007c*/ 	.word	index@(.nv.constant0._Z13conv1D_kernelPfS_S_mm)
        /*0080*/ 	.short	0x0380
        /*0082*/ 	.short	0x0028


	//----- nvinfo : EIATTR_SW_WAR
	.align		4
.L_21:
        /*0084*/ 	.byte	0x04, 0x36
        /*0086*/ 	.short	(.L_23 - .L_22)
.L_22:
        /*0088*/ 	.word	0x00000008
.L_23:


//--------------------- .nv.callgraph             --------------------------
	.section	.nv.callgraph,"",@"SHT_CUDA_CALLGRAPH"
	.align	4
	.sectionentsize	8
	.align		4
        /*0000*/ 	.word	0x00000000
	.align		4
        /*0004*/ 	.word	0xffffffff
	.align		4
        /*0008*/ 	.word	0x00000000
	.align		4
        /*000c*/ 	.word	0xfffffffe
	.align		4
        /*0010*/ 	.word	0x00000000
	.align		4
        /*0014*/ 	.word	0xfffffffd
	.align		4
        /*0018*/ 	.word	0x00000000
	.align		4
        /*001c*/ 	.word	0xfffffffc


//--------------------- .text._Z13conv1D_kernelPfS_S_mm --------------------------
	.section	.text._Z13conv1D_kernelPfS_S_mm,"ax",@progbits
	.align	128
        .global         _Z13conv1D_kernelPfS_S_mm
        .type           _Z13conv1D_kernelPfS_S_mm,@function
        .size           _Z13conv1D_kernelPfS_S_mm,(.L_x_7 - _Z13conv1D_kernelPfS_S_mm)
        .other          _Z13conv1D_kernelPfS_S_mm,@"STO_CUDA_ENTRY STV_DEFAULT"
_Z13conv1D_kernelPfS_S_mm:
.text._Z13conv1D_kernelPfS_S_mm:
[----:B------:R-:W-:Y:S01]  /*0000*/  LDC R1, c[0x0][0x37c] ;  /* 0x0000df00ff017b82 */ /* 0x000fe20000000800 */
[----:B------:R-:W0:Y:S01]  /*0010*/  S2R R0, SR_CTAID.X ;  /* 0x0000000000007919 */ /* 0x000e220000002500 */
[----:B------:R-:W0:Y:S01]  /*0020*/  LDCU UR4, c[0x0][0x360] ;  /* 0x00006c00ff0477ac */ /* 0x000e220008000800 */
[----:B------:R-:W0:Y:S01]  /*0030*/  S2R R3, SR_TID.X ;  /* 0x0000000000037919 */ /* 0x000e220000002100 */
[----:B------:R-:W1:Y:S01]  /*0040*/  LDCU.64 UR6, c[0x0][0x398] ;  /* 0x00007300ff0677ac */ /* 0x000e620008000a00 */
[----:B0-----:R-:W-:-:S05]  /*0050*/  IMAD R0, R0, UR4, R3 ;  /* 0x0000000400007c24 */ /* 0x001fca000f8e0203 */
[----:B-1----:R-:W-:-:S04]  /*0060*/  ISETP.GE.U32.AND P0, PT, R0, UR6, PT ;  /* 0x0000000600007c0c */ /* 0x002fc8000bf06070 */
[----:B------:R-:W-:-:S13]  /*0070*/  ISETP.GE.U32.AND.EX P0, PT, RZ, UR7, PT, P0 ;  /* 0x00000007ff007c0c */ /* 0x000fda000bf06100 */
[----:B------:R-:W-:Y:S05]  /*0080*/  @P0 EXIT ;  /* 0x000000000000094d */ /* 0x000fea0003800000 */
[----:B------:R-:W0:Y:S01]  /*0090*/  LDCU.64 UR8, c[0x0][0x3a0] ;  /* 0x00007400ff0877ac */ /* 0x000e220008000a00 */
[----:B------:R-:W-:Y:S01]  /*00a0*/  HFMA2 R14, -RZ, RZ, 0, 0 ;  /* 0x00000000ff0e7431 */ /* 0x000fe200000001ff */
[----:B------:R-:W1:Y:S01]  /*00b0*/  LDCU.64 UR12, c[0x0][0x358] ;  /* 0x00006b00ff0c77ac */ /* 0x000e620008000a00 */
[----:B0-----:R-:W-:-:S04]  /*00c0*/  UISETP.NE.U32.AND UP0, UPT, UR8, URZ, UPT ;  /* 0x000000ff0800728c */ /* 0x001fc8000bf05070 */
[----:B------:R-:W-:-:S09]  /*00d0*/  UISETP.NE.AND.EX UP0, UPT, UR9, URZ, UPT, UP0 ;  /* 0x000000ff0900728c */ /* 0x000fd2000bf05300 */
[----:B-1----:R-:W-:Y:S05]  /*00e0*/  BRA.U !UP0, `(.L_x_0) ;  /* 0x0000000908d47547 */ /* 0x002fea000b800000 */
[----:B------:R-:W-:Y:S01]  /*00f0*/  UISETP.GE.U32.AND UP1, UPT, UR8, 0x10, UPT ;  /* 0x000000100800788c */ /* 0x000fe2000bf26070 */
[----:B------:R-:W-:Y:S01]  /*0100*/  MOV R14, RZ ;  /* 0x000000ff000e7202 */ /* 0x000fe20000000f00 */
[----:B------:R-:W-:Y:S02]  /*0110*/  ULOP3.LUT UR10, UR8, 0xf, URZ, 0xc0, !UPT ;  /* 0x0000000f080a7892 */ /* 0x000fe4000f8ec0ff */
[----:B------:R-:W-:Y:S02]  /*0120*/  UISETP.GE.U32.AND.EX UP1, UPT, UR9, URZ, UPT, UP1 ;  /* 0x000000ff0900728c */ /* 0x000fe4000bf26110 */
[----:B------:R-:W-:Y:S01]  /*0130*/  UISETP.NE.U32.AND UP0, UPT, UR10, URZ, UPT ;  /* 0x000000ff0a00728c */ /* 0x000fe2000bf05070 */
[----:B------:R-:W-:Y:S01]  /*0140*/  UMOV UR5, URZ ;  /* 0x000000ff00057c82 */ /* 0x000fe20008000000 */
[----:B------:R-:W-:Y:S02]  /*0150*/  UMOV UR6, URZ ;  /* 0x000000ff00067c82 */ /* 0x000fe40008000000 */
[----:B------:R-:W-:-:S03]  /*0160*/  UISETP.NE.AND.EX UP0, UPT, URZ, URZ, UPT, UP0 ;  /* 0x000000ffff00728c */ /* 0x000fc6000bf05300 */
[----:B------:R-:W-:Y:S08]  /*0170*/  BRA.U !UP1, `(.L_x_1) ;  /* 0x0000000509207547 */ /* 0x000ff0000b800000 */
[----:B------:R-:W0:Y:S01]  /*0180*/  LDCU.64 UR4, c[0x0][0x390] ;  /* 0x00007200ff0477ac */ /* 0x000e220008000a00 */
[----:B------:R-:W-:Y:S01]  /*0190*/  HFMA2 R14, -RZ, RZ, 0, 0 ;  /* 0x00000000ff0e7431 */ /* 0x000fe200000001ff */
[----:B------:R-:W1:Y:S01]  /*01a0*/  LDCU.64 UR14, c[0x0][0x380] ;  /* 0x00007000ff0e77ac */ /* 0x000e620008000a00 */
[----:B------:R-:W2:Y:S01]  /*01b0*/  LDCU UR6, c[0x0][0x3a4] ;  /* 0x00007480ff0677ac */ /* 0x000ea20008000800 */
[----:B0-----:R-:W-:Y:S01]  /*01c0*/  UIADD3 UR4, UP1, UPT, UR4, 0x20, URZ ;  /* 0x0000002004047890 */ /* 0x001fe2000ff3e0ff */
[----:B-1----:R-:W-:-:S03]  /*01d0*/  LEA R2, P0, R0, UR14, 0x2 ;  /* 0x0000000e00027c11 */ /* 0x002fc6000f8010ff */
[----:B------:R-:W-:Y:S02]  /*01e0*/  UIADD3.X UR7, UPT, UPT, URZ, UR5, URZ, UP1, !UPT ;  /* 0x00000005ff077290 */ /* 0x000fe40008ffe4ff */
[----:B------:R-:W-:Y:S01]  /*01f0*/  MOV R4, UR4 ;  /* 0x0000000400047c02 */ /* 0x000fe20008000f00 */
[----:B------:R-:W-:Y:S01]  /*0200*/  ULOP3.LUT UR5, UR8, 0xfffffff0, URZ, 0xc0, !UPT ;  /* 0xfffffff008057892 */ /* 0x000fe2000f8ec0ff */
[----:B------:R-:W-:Y:S02]  /*0210*/  IADD3 R2, P1, PT, R2, 0x20, RZ ;  /* 0x0000002002027810 */ /* 0x000fe40007f3e0ff */
[----:B------:R-:W-:Y:S02]  /*0220*/  LEA.HI.X R3, R0, UR15, RZ, 0x2, P0 ;  /* 0x0000000f00037c11 */ /* 0x000fe400080f14ff */
[----:B------:R-:W-:Y:S01]  /*0230*/  MOV R5, UR7 ;  /* 0x0000000700057c02 */ /* 0x000fe20008000f00 */
[----:B--2---:R-:W-:Y:S01]  /*0240*/  UMOV UR7, UR6 ;  /* 0x0000000600077c82 */ /* 0x004fe20008000000 */
[----:B------:R-:W-:Y:S01]  /*0250*/  UMOV UR4, UR5 ;  /* 0x0000000500047c82 */ /* 0x000fe20008000000 */
[----:B------:R-:W-:-:S07]  /*0260*/  IMAD.X R3, RZ, RZ, R3, P1 ;  /* 0x000000ffff037224 */ /* 0x000fce00008e0603 */
.L_x_2:
[----:B------:R-:W2:Y:S04]  /*0270*/  LDG.E R15, desc[UR12][R4.64+-0x20] ;  /* 0xffffe00c040f7981 */ /* 0x000ea8000c1e1900 */
[----:B------:R-:W2:Y:S04]  /*0280*/  LDG.E R16, desc[UR12][R2.64+-0x20] ;  /* 0xffffe00c02107981 */ /* 0x000ea8000c1e1900 */
[----:B------:R-:W3:Y:S04]  /*0290*/  LDG.E R24, desc[UR12][R4.64+-0x1c] ;  /* 0xffffe40c04187981 */ /* 0x000ee8000c1e1900 */
[----:B------:R-:W3:Y:S04]  /*02a0*/  LDG.E R25, desc[UR12][R2.64+-0x1c] ;  /* 0xffffe40c02197981 */ /* 0x000ee8000c1e1900 */
[----:B------:R-:W4:Y:S04]  /*02b0*/  LDG.E R19, desc[UR12][R4.64+-0x18] ;  /* 0xffffe80c04137981 */ /* 0x000f28000c1e1900 */
[----:B------:R-:W4:Y:S04]  /*02c0*/  LDG.E R18, desc[UR12][R2.64+-0x18] ;  /* 0xffffe80c02127981 */ /* 0x000f28000c1e1900 */
[----:B------:R-:W5:Y:S04]  /*02d0*/  LDG.E R22, desc[UR12][R4.64+-0x14] ;  /* 0xffffec0c04167981 */ /* 0x000f68000c1e1900 */
        /* <DEDUP_REMOVED lines=11> */
[----:B------:R-:W5:Y:S01]  /*0390*/  LDG.E R17, desc[UR12][R2.64+0x4] ;  /* 0x0000040c02117981 */ /* 0x000f62000c1e1900 */
[----:B--2---:R-:W-:-:S03]  /*03a0*/  FFMA R15, R15, R16, R14 ;  /* 0x000000100f0f7223 */ /* 0x004fc6000000000e */
[----:B------:R-:W2:Y:S04]  /*03b0*/  LDG.E R16, desc[UR12][R4.64+0x4] ;  /* 0x0000040c04107981 */ /* 0x000ea8000c1e1900 */
[----:B------:R-:W2:Y:S01]  /*03c0*/  LDG.E R14, desc[UR12][R4.64+0x8] ;  /* 0x0000080c040e7981 */ /* 0x000ea2000c1e1900 */
[----:B---3--:R-:W-:-:S03]  /*03d0*/  FFMA R24, R24, R25, R15 ;  /* 0x0000001918187223 */ /* 0x008fc6000000000f */
[----:B------:R-:W3:Y:S01]  /*03e0*/  LDG.E R15, desc[UR12][R2.64+0x8] ;  /* 0x0000080c020f7981 */ /* 0x000ee2000c1e1900 */
[----:B----4-:R-:W-:-:S03]  /*03f0*/  FFMA R25, R19, R18, R24 ;  /* 0x0000001213197223 */ /* 0x010fc60000000018 */
[----:B------:R-:W4:Y:S04]  /*0400*/  LDG.E R18, desc[UR12][R4.64+0xc] ;  /* 0x00000c0c04127981 */ /* 0x000f28000c1e1900 */
[----:B------:R-:W4:Y:S01]  /*0410*/  LDG.E R19, desc[UR12][R2.64+0xc] ;  /* 0x00000c0c02137981 */ /* 0x000f22000c1e1900 */
[----:B-----5:R-:W-:-:S03]  /*0420*/  FFMA R25, R22, R23, R25 ;  /* 0x0000001716197223 */ /* 0x020fc60000000019 */
[----:B------:R-:W5:Y:S04]  /*0430*/  LDG.E R22, desc[UR12][R4.64+0x10] ;  /* 0x0000100c04167981 */ /* 0x000f68000c1e1900 */
[----:B------:R-:W5:Y:S01]  /*0440*/  LDG.E R23, desc[UR12][R2.64+0x10] ;  /* 0x0000100c02177981 */ /* 0x000f62000c1e1900 */
[----:B------:R-:W-:-:S03]  /*0450*/  FFMA R27, R20, R21, R25 ;  /* 0x00000015141b7223 */ /* 0x000fc60000000019 */
[----:B------:R-:W5:Y:S04]  /*0460*/  LDG.E R24, desc[UR12][R4.64+0x14] ;  /* 0x0000140c04187981 */ /* 0x000f68000c1e1900 */
[----:B------:R-:W5:Y:S04]  /*0470*/  LDG.E R25, desc[UR12][R2.64+0x14] ;  /* 0x0000140c02197981 */ /* 0x000f68000c1e1900 */
[----:B------:R-:W5:Y:S01]  /*0480*/  LDG.E R20, desc[UR12][R4.64+0x18] ;  /* 0x0000180c04147981 */ /* 0x000f62000c1e1900 */
[----:B------:R-:W-:-:S03]  /*0490*/  FFMA R26, R12, R13, R27 ;  /* 0x0000000d0c1a7223 */ /* 0x000fc6000000001b */
[----:B------:R-:W5:Y:S04]  /*04a0*/  LDG.E R21, desc[UR12][R2.64+0x18] ;  /* 0x0000180c02157981 */ /* 0x000f68000c1e1900 */
[----:B------:R0:W5:Y:S04]  /*04b0*/  LDG.E R12, desc[UR12][R4.64+0x1c] ;  /* 0x00001c0c040c7981 */ /* 0x000168000c1e1900 */
[----:B------:R1:W5:Y:S01]  /*04c0*/  LDG.E R13, desc[UR12][R2.64+0x1c] ;  /* 0x00001c0c020d7981 */ /* 0x000362000c1e1900 */
[----:B------:R-:W-:-:S04]  /*04d0*/  FFMA R7, R7, R6, R26 ;  /* 0x0000000607077223 */ /* 0x000fc8000000001a */
[----:B------:R-:W-:-:S04]  /*04e0*/  FFMA R7, R10, R11, R7 ;  /* 0x0000000b0a077223 */ /* 0x000fc80000000007 */
[----:B------:R-:W-:Y:S01]  /*04f0*/  FFMA R7, R8, R9, R7 ;  /* 0x0000000908077223 */ /* 0x000fe20000000007 */
[----:B------:R-:W-:-:S04]  /*0500*/  UIADD3 UR4, UP1, UPT, UR4, -0x10, URZ ;  /* 0xfffffff004047890 */ /* 0x000fc8000ff3e0ff */
[----:B------:R-:W-:Y:S02]  /*0510*/  UIADD3.X UR7, UPT, UPT, UR7, -0x1, URZ, UP1, !UPT ;  /* 0xffffffff07077890 */ /* 0x000fe40008ffe4ff */
[----:B------:R-:W-:-:S04]  /*0520*/  UISETP.NE.U32.AND UP1, UPT, UR4, URZ, UPT ;  /* 0x000000ff0400728c */ /* 0x000fc8000bf25070 */
[----:B------:R-:W-:Y:S01]  /*0530*/  UISETP.NE.AND.EX UP1, UPT, UR7, URZ, UPT, UP1 ;  /* 0x000000ff0700728c */ /* 0x000fe2000bf25310 */
[----:B0-----:R-:W-:Y:S02]  /*0540*/  IADD3 R4, P0, PT, R4, 0x40, RZ ;  /* 0x0000004004047810 */ /* 0x001fe40007f1e0ff */
[----:B-1----:R-:W-:Y:S02]  /*0550*/  IADD3 R2, P1, PT, R2, 0x40, RZ ;  /* 0x0000004002027810 */ /* 0x002fe40007f3e0ff */
[----:B------:R-:W-:Y:S02]  /*0560*/  IADD3.X R5, PT, PT, RZ, R5, RZ, P0, !PT ;  /* 0x00000005ff057210 */ /* 0x000fe400007fe4ff */
[----:B------:R-:W-:Y:S01]  /*0570*/  IADD3.X R3, PT, PT, RZ, R3, RZ, P1, !PT ;  /* 0x00000003ff037210 */ /* 0x000fe20000ffe4ff */
[----:B--2---:R-:W-:-:S04]  /*0580*/  FFMA R7, R16, R17, R7 ;  /* 0x0000001110077223 */ /* 0x004fc80000000007 */
[----:B---3--:R-:W-:-:S04]  /*0590*/  FFMA R7, R14, R15, R7 ;  /* 0x0000000f0e077223 */ /* 0x008fc80000000007 */
[----:B----4-:R-:W-:-:S04]  /*05a0*/  FFMA R7, R18, R19, R7 ;  /* 0x0000001312077223 */ /* 0x010fc80000000007 */
[----:B-----5:R-:W-:-:S04]  /*05b0*/  FFMA R7, R22, R23, R7 ;  /* 0x0000001716077223 */ /* 0x020fc80000000007 */
[----:B------:R-:W-:-:S04]  /*05c0*/  FFMA R7, R24, R25, R7 ;  /* 0x0000001918077223 */ /* 0x000fc80000000007 */
[----:B------:R-:W-:-:S04]  /*05d0*/  FFMA R7, R20, R21, R7 ;  /* 0x0000001514077223 */ /* 0x000fc80000000007 */
[----:B------:R-:W-:Y:S01]  /*05e0*/  FFMA R14, R12, R13, R7 ;  /* 0x0000000d0c0e7223 */ /* 0x000fe20000000007 */
[----:B------:R-:W-:Y:S06]  /*05f0*/  BRA.U UP1, `(.L_x_2) ;  /* 0xfffffffd011c7547 */ /* 0x000fec000b83ffff */
.L_x_1:
[----:B------:R-:W-:Y:S05]  /*0600*/  BRA.U !UP0, `(.L_x_0) ;  /* 0x00000005088c7547 */ /* 0x000fea000b800000 */
[----:B------:R-:W-:Y:S02]  /*0610*/  UISETP.GE.U32.AND UP1, UPT, UR10, 0x8, UPT ;  /* 0x000000080a00788c */ /* 0x000fe4000bf26070 */
[----:B------:R-:W-:Y:S02]  /*0620*/  ULOP3.LUT UR9, UR8, 0x7, URZ, 0xc0, !UPT ;  /* 0x0000000708097892 */ /* 0x000fe4000f8ec0ff */
[----:B------:R-:W-:Y:S02]  /*0630*/  UISETP.GE.U32.AND.EX UP1, UPT, URZ, URZ, UPT, UP1 ;  /* 0x000000ffff00728c */ /* 0x000fe4000bf26110 */
[----:B------:R-:W-:-:S04]  /*0640*/  UISETP.NE.U32.AND UP0, UPT, UR9, URZ, UPT ;  /* 0x000000ff0900728c */ /* 0x000fc8000bf05070 */
[----:B------:R-:W-:-:S03]  /*0650*/  UISETP.NE.AND.EX UP0, UPT, URZ, URZ, UPT, UP0 ;  /* 0x000000ffff00728c */ /* 0x000fc6000bf05300 */
[----:B------:R-:W-:Y:S08]  /*0660*/  BRA.U !UP1, `(.L_x_3) ;  /* 0x0000000109907547 */ /* 0x000ff0000b800000 */
[----:B------:R-:W0:Y:S01]  /*0670*/  LDCU.64 UR10, c[0x0][0x390] ;  /* 0x00007200ff0a77ac */ /* 0x000e220008000a00 */
[----:B------:R-:W-:Y:S01]  /*0680*/  IADD3 R2, P0, PT, R0, UR5, RZ ;  /* 0x0000000500027c10 */ /* 0x000fe2000ff1e0ff */
[----:B------:R-:W1:Y:S04]  /*0690*/  LDCU.64 UR14, c[0x0][0x380] ;  /* 0x00007000ff0e77ac */ /* 0x000e680008000a00 */
[----:B------:R-:W-:Y:S01]  /*06a0*/  IMAD.X R3, RZ, RZ, UR6, P0 ;  /* 0x00000006ff037e24 */ /* 0x000fe200080e06ff */
[----:B0-----:R-:W-:-:S04]  /*06b0*/  ULEA UR4, UP1, UR5, UR10, 0x2 ;  /* 0x0000000a05047291 */ /* 0x001fc8000f8210ff */
[----:B------:R-:W-:Y:S01]  /*06c0*/  ULEA.HI.X UR7, UR5, UR11, UR6, 0x2, UP1 ;  /* 0x0000000b05077291 */ /* 0x000fe200088f1406 */
[----:B-1----:R-:W-:-:S04]  /*06d0*/  LEA R4, P0, R2, UR14, 0x2 ;  /* 0x0000000e02047c11 */ /* 0x002fc8000f8010ff */
[----:B------:R-:W-:Y:S02]  /*06e0*/  LEA.HI.X R5, R2, UR15, R3, 0x2, P0 ;  /* 0x0000000f02057c11 */ /* 0x000fe400080f1403 */
[----:B------:R-:W-:Y:S02]  /*06f0*/  MOV R2, UR4 ;  /* 0x0000000400027c02 */ /* 0x000fe40008000f00 */
[----:B------:R-:W-:Y:S01]  /*0700*/  MOV R3, UR7 ;  /* 0x0000000700037c02 */ /* 0x000fe20008000f00 */
        /* <DEDUP_REMOVED lines=16> */
[----:B------:R-:W-:-:S04]  /*0810*/  UIADD3 UR5, UP1, UPT, UR5, 0x8, URZ ;  /* 0x0000000805057890 */ /* 0x000fc8000ff3e0ff */
[----:B------:R-:W-:Y:S01]  /*0820*/  UIADD3.X UR6, UPT, UPT, URZ, UR6, URZ, UP1, !UPT ;  /* 0x00000006ff067290 */ /* 0x000fe20008ffe4ff */
[----:B--2---:R-:W-:-:S04]  /*0830*/  FFMA R6, R7, R6, R14 ;  /* 0x0000000607067223 */ /* 0x004fc8000000000e */
[----:B---3--:R-:W-:-:S04]  /*0840*/  FFMA R6, R9, R8, R6 ;  /* 0x0000000809067223 */ /* 0x008fc80000000006 */
[----:B----4-:R-:W-:-:S04]  /*0850*/  FFMA R6, R11, R10, R6 ;  /* 0x0000000a0b067223 */ /* 0x010fc80000000006 */
[----:B-----5:R-:W-:-:S04]  /*0860*/  FFMA R6, R13, R12, R6 ;  /* 0x0000000c0d067223 */ /* 0x020fc80000000006 */
[----:B------:R-:W-:-:S04]  /*0870*/  FFMA R6, R15, R16, R6 ;  /* 0x000000100f067223 */ /* 0x000fc80000000006 */
[----:B------:R-:W-:-:S04]  /*0880*/  FFMA R6, R17, R18, R6 ;  /* 0x0000001211067223 */ /* 0x000fc80000000006 */
[----:B------:R-:W-:-:S04]  /*0890*/  FFMA R6, R19, R20, R6 ;  /* 0x0000001413067223 */ /* 0x000fc80000000006 */
[----:B------:R-:W-:-:S07]  /*08a0*/  FFMA R14, R21, R22, R6 ;  /* 0x00000016150e7223 */ /* 0x000fce0000000006 */
.L_x_3:
[----:B------:R-:W-:Y:S05]  /*08b0*/  BRA.U !UP0, `(.L_x_0) ;  /* 0x0000000108e07547 */ /* 0x000fea000b800000 */
[----:B------:R-:W-:Y:S02]  /*08c0*/  UISETP.GE.U32.AND UP1, UPT, UR9, 0x4, UPT ;  /* 0x000000040900788c */ /* 0x000fe4000bf26070 */
[----:B------:R-:W-:Y:S02]  /*08d0*/  ULOP3.LUT UR8, UR8, 0x3, URZ, 0xc0, !UPT ;  /* 0x0000000308087892 */ /* 0x000fe4000f8ec0ff */
[----:B------:R-:W-:Y:S02]  /*08e0*/  UISETP.GE.U32.AND.EX UP1, UPT, URZ, URZ, UPT, UP1 ;  /* 0x000000ffff00728c */ /* 0x000fe4000bf26110 */
[----:B------:R-:W-:Y:S01]  /*08f0*/  UISETP.NE.U32.AND UP0, UPT, UR8, URZ, UPT ;  /* 0x000000ff0800728c */ /* 0x000fe2000bf05070 */
[----:B------:R-:W-:-:S03]  /*0900*/  UMOV UR4, URZ ;  /* 0x000000ff00047c82 */ /* 0x000fc60008000000 */
[----:B------:R-:W-:-:S03]  /*0910*/  UISETP.NE.AND.EX UP0, UPT, UR4, URZ, UPT, UP0 ;  /* 0x000000ff0400728c */ /* 0x000fc6000bf05300 */
[----:B------:R-:W-:Y:S08]  /*0920*/  BRA.U !UP1, `(.L_x_4) ;  /* 0x0000000109607547 */ /* 0x000ff0000b800000 */
[----:B------:R-:W0:Y:S01]  /*0930*/  LDCU.64 UR10, c[0x0][0x390] ;  /* 0x00007200ff0a77ac */ /* 0x000e220008000a00 */
[----:B------:R-:W-:Y:S01]  /*0940*/  IADD3 R2, P0, PT, R0, UR5, RZ ;  /* 0x0000000500027c10 */ /* 0x000fe2000ff1e0ff */
[----:B------:R-:W1:Y:S03]  /*0950*/  LDCU.64 UR14, c[0x0][0x380] ;  /* 0x00007000ff0e77ac */ /* 0x000e660008000a00 */
[----:B------:R-:W-:Y:S01]  /*0960*/  IADD3.X R3, PT, PT, RZ, UR6, RZ, P0, !PT ;  /* 0x00000006ff037c10 */ /* 0x000fe200087fe4ff */
[----:B0-----:R-:W-:-:S04]  /*0970*/  ULEA UR10, UP1, UR5, UR10, 0x2 ;  /* 0x0000000a050a7291 */ /* 0x001fc8000f8210ff */
[----:B------:R-:W-:Y:S01]  /*0980*/  ULEA.HI.X UR11, UR5, UR11, UR6, 0x2, UP1 ;  /* 0x0000000b050b7291 */ /* 0x000fe200088f1406 */
[----:B-1----:R-:W-:-:S04]  /*0990*/  LEA R4, P0, R2, UR14, 0x2 ;  /* 0x0000000e02047c11 */ /* 0x002fc8000f8010ff */
[----:B------:R-:W-:Y:S01]  /*09a0*/  LEA.HI.X R5, R2, UR15, R3, 0x2, P0 ;  /* 0x0000000f02057c11 */ /* 0x000fe200080f1403 */
[----:B------:R-:W-:Y:S01]  /*09b0*/  IMAD.U32 R2, RZ, RZ, UR10 ;  /* 0x0000000aff027e24 */ /* 0x000fe2000f8e00ff */
[----:B------:R-:W-:-:S03]  /*09c0*/  MOV R3, UR11 ;  /* 0x0000000b00037c02 */ /* 0x000fc60008000f00 */
[----:B------:R-:W2:Y:S04]  /*09d0*/  LDG.E R6, desc[UR12][R4.64] ;  /* 0x0000000c04067981 */ /* 0x000ea8000c1e1900 */
[----:B------:R-:W2:Y:S04]  /*09e0*/  LDG.E R7, desc[UR12][R2.64] ;  /* 0x0000000c02077981 */ /* 0x000ea8000c1e1900 */
[----:B------:R-:W3:Y:S04]  /*09f0*/  LDG.E R8, desc[UR12][R4.64+0x4] ;  /* 0x0000040c04087981 */ /* 0x000ee8000c1e1900 */
[----:B------:R-:W3:Y:S04]  /*0a00*/  LDG.E R9, desc[UR12][R2.64+0x4] ;  /* 0x0000040c02097981 */ /* 0x000ee8000c1e1900 */
[----:B------:R-:W4:Y:S04]  /*0a10*/  LDG.E R10, desc[UR12][R4.64+0x8] ;  /* 0x0000080c040a7981 */ /* 0x000f28000c1e1900 */
[----:B------:R-:W4:Y:S04]  /*0a20*/  LDG.E R11, desc[UR12][R2.64+0x8] ;  /* 0x0000080c020b7981 */ /* 0x000f28000c1e1900 */
[----:B------:R-:W5:Y:S04]  /*0a30*/  LDG.E R12, desc[UR12][R4.64+0xc] ;  /* 0x00000c0c040c7981 */ /* 0x000f68000c1e1900 */
[----:B------:R-:W5:Y:S01]  /*0a40*/  LDG.E R13, desc[UR12][R2.64+0xc] ;  /* 0x00000c0c020d7981 */ /* 0x000f62000c1e1900 */
[----:B------:R-:W-:-:S04]  /*0a50*/  UIADD3 UR5, UP1, UPT, UR5, 0x4, URZ ;  /* 0x0000000405057890 */ /* 0x000fc8000ff3e0ff */
[----:B------:R-:W-:Y:S01]  /*0a60*/  UIADD3.X UR6, UPT, UPT, URZ, UR6, URZ, UP1, !UPT ;  /* 0x00000006ff067290 */ /* 0x000fe20008ffe4ff */
[----:B--2---:R-:W-:-:S04]  /*0a70*/  FFMA R6, R7, R6, R14 ;  /* 0x0000000607067223 */ /* 0x004fc8000000000e */
[----:B---3--:R-:W-:-:S04]  /*0a80*/  FFMA R6, R9, R8, R6 ;  /* 0x0000000809067223 */ /* 0x008fc80000000006 */
[----:B----4-:R-:W-:-:S04]  /*0a90*/  FFMA R6, R11, R10, R6 ;  /* 0x0000000a0b067223 */ /* 0x010fc80000000006 */
[----:B-----5:R-:W-:-:S07]  /*0aa0*/  FFMA R14, R13, R12, R6 ;  /* 0x0000000c0d0e7223 */ /* 0x020fce0000000006 */
.L_x_4:
[----:B------:R-:W-:Y:S05]  /*0ab0*/  BRA.U !UP0, `(.L_x_0) ;  /* 0x0000000108607547 */ /* 0x000fea000b800000 */
[----:B------:R-:W0:Y:S01]  /*0ac0*/  LDCU.64 UR14, c[0x0][0x380] ;  /* 0x00007000ff0e77ac */ /* 0x000e220008000a00 */
[----:B------:R-:W-:Y:S01]  /*0ad0*/  IADD3 R7, P0, PT, R0, UR5, RZ ;  /* 0x0000000500077c10 */ /* 0x000fe2000ff1e0ff */
[----:B------:R-:W1:Y:S03]  /*0ae0*/  LDCU.64 UR10, c[0x0][0x390] ;  /* 0x00007200ff0a77ac */ /* 0x000e660008000a00 */
[----:B------:R-:W-:Y:S02]  /*0af0*/  IADD3.X R2, PT, PT, RZ, UR6, RZ, P0, !PT ;  /* 0x00000006ff027c10 */ /* 0x000fe400087fe4ff */
[----:B0-----:R-:W-:Y:S01]  /*0b00*/  LEA R6, P1, R7, UR14, 0x2 ;  /* 0x0000000e07067c11 */ /* 0x001fe2000f8210ff */
[----:B-1----:R-:W-:-:S03]  /*0b10*/  ULEA UR7, UP0, UR5, UR10, 0x2 ;  /* 0x0000000a05077291 */ /* 0x002fc6000f8010ff */
[----:B------:R-:W-:Y:S01]  /*0b20*/  LEA.HI.X R7, R7, UR15, R2, 0x2, P1 ;  /* 0x0000000f07077c11 */ /* 0x000fe200088f1402 */
[----:B------:R-:W-:-:S12]  /*0b30*/  ULEA.HI.X UR5, UR5, UR11, UR6, 0x2, UP0 ;  /* 0x0000000b05057291 */ /* 0x000fd800080f1406 */
.L_x_5:
[----:B------:R-:W-:Y:S01]  /*0b40*/  IMAD.U32 R3, RZ, RZ, UR5 ;  /* 0x00000005ff037e24 */ /* 0x000fe2000f8e00ff */
[----:B------:R-:W-:Y:S02]  /*0b50*/  MOV R4, R6 ;  /* 0x0000000600047202 */ /* 0x000fe40000000f00 */
[----:B------:R-:W-:Y:S02]  /*0b60*/  MOV R2, UR7 ;  /* 0x0000000700027c02 */ /* 0x000fe40008000f00 */
[----:B------:R-:W-:-:S03]  /*0b70*/  MOV R5, R7 ;  /* 0x0000000700057202 */ /* 0x000fc60000000f00 */
[----:B------:R-:W2:Y:S04]  /*0b80*/  LDG.E R3, desc[UR12][R2.64] ;  /* 0x0000000c02037981 */ /* 0x000ea8000c1e1900 */
[----:B------:R-:W2:Y:S01]  /*0b90*/  LDG.E R4, desc[UR12][R4.64] ;  /* 0x0000000c04047981 */ /* 0x000ea2000c1e1900 */
[----:B------:R-:W-:-:S04]  /*0ba0*/  UIADD3 UR8, UP0, UPT, UR8, -0x1, URZ ;  /* 0xffffffff08087890 */ /* 0x000fc8000ff1e0ff */
[----:B------:R-:W-:Y:S02]  /*0bb0*/  UIADD3.X UR4, UPT, UPT, UR4, -0x1, URZ, UP0, !UPT ;  /* 0xffffffff04047890 */ /* 0x000fe400087fe4ff */
[----:B------:R-:W-:-:S04]  /*0bc0*/  UISETP.NE.U32.AND UP0, UPT, UR8, URZ, UPT ;  /* 0x000000ff0800728c */ /* 0x000fc8000bf05070 */
[----:B------:R-:W-:Y:S01]  /*0bd0*/  UISETP.NE.AND.EX UP0, UPT, UR4, URZ, UPT, UP0 ;  /* 0x000000ff0400728c */ /* 0x000fe2000bf05300 */
[----:B------:R-:W-:Y:S01]  /*0be0*/  IADD3 R6, P0, PT, R6, 0x4, RZ ;  /* 0x0000000406067810 */ /* 0x000fe20007f1e0ff */
[----:B------:R-:W-:-:S03]  /*0bf0*/  UIADD3 UR7, UP1, UPT, UR7, 0x4, URZ ;  /* 0x0000000407077890 */ /* 0x000fc6000ff3e0ff */
[----:B------:R-:W-:Y:S01]  /*0c00*/  IADD3.X R7, PT, PT, RZ, R7, RZ, P0, !PT ;  /* 0x00000007ff077210 */ /* 0x000fe200007fe4ff */
[----:B------:R-:W-:Y:S01]  /*0c10*/  UIADD3.X UR5, UPT, UPT, URZ, UR5, URZ, UP1, !UPT ;  /* 0x00000005ff057290 */ /* 0x000fe20008ffe4ff */
[----:B--2---:R-:W-:Y:S02]  /*0c20*/  FFMA R14, R3, R4, R14 ;  /* 0x00000004030e7223 */ /* 0x004fe4000000000e */
[----:B------:R-:W-:Y:S09]  /*0c30*/  BRA.U UP0, `(.L_x_5) ;  /* 0xfffffffd00c07547 */ /* 0x000ff2000b83ffff */
.L_x_0:
[----:B------:R-:W0:Y:S02]  /*0c40*/  LDCU.64 UR4, c[0x0][0x388] ;  /* 0x00007100ff0477ac */ /* 0x000e240008000a00 */
[----:B0-----:R-:W-:-:S04]  /*0c50*/  LEA R2, P0, R0, UR4, 0x2 ;  /* 0x0000000400027c11 */ /* 0x001fc8000f8010ff */
[----:B------:R-:W-:-:S05]  /*0c60*/  LEA.HI.X R3, R0, UR5, RZ, 0x2, P0 ;  /* 0x0000000500037c11 */ /* 0x000fca00080f14ff */
[----:B------:R-:W-:Y:S01]  /*0c70*/  STG.E desc[UR12][R2.64], R14 ;  /* 0x0000000e02007986 */ /* 0x000fe2000c10190c */
[----:B------:R-:W-:Y:S05]  /*0c80*/  EXIT ;  /* 0x000000000000794d */ /* 0x000fea0003800000 */
.L_x_6:
[----:B------:R-:W-:-:S00]  /*0c90*/  BRA `(.L_x_6) ;  /* 0xfffffffc00fc7947 */ /* 0x000fc0000383ffff */
[----:B------:R-:W-:-:S00]  /*0ca0*/  NOP ;  /* 0x0000000000007918 */ /* 0x000fc00000000000 */
        /* <DEDUP_REMOVED lines=13> */
.L_x_7:


//--------------------- .nv.shared.reserved.0     --------------------------
	.section	.nv.shared.reserved.0,"aw",@nobits
	.weak		__nv_reservedSMEM_offset_0_alias
	.size		__nv_reservedSMEM_offset_0_alias, 0, 64
	.other		__nv_reservedSMEM_offset_0_alias,@"STO_CUDA_RESERVED_SHARED STV_DEFAULT"
__nv_reservedSMEM_offset_0_alias:
	.zero		0
	.zero		64


//--------------------- .nv.constant0._Z13conv1D_kernelPfS_S_mm --------------------------
	.section	.nv.constant0._Z13conv1D_kernelPfS_S_mm,"a",@progbits
	.sectionflags	@""
	.align	4
.nv.constant0._Z13conv1D_kernelPfS_S_mm:
	.zero		936


//--------------------- SYMBOLS --------------------------

	.type		.nv.reservedSmem.offset0,@object
	.size		.nv.reservedSmem.offset0,0x4
